	.headerflags	@"EF_CUDA_TEXMODE_UNIFIED EF_CUDA_64BIT_ADDRESS EF_CUDA_ACCELERATORS EF_CUDA_SM90 EF_CUDA_VIRTUAL_SM(EF_CUDA_SM90)"
	.elftype	@"ET_EXEC"


//--------------------- .nv.info                  --------------------------
	.section	.nv.info,"",@"SHT_CUDA_INFO"
	.align	4


	//----- nvinfo : EIATTR_REGCOUNT
	.align		4
        /*0000*/ 	.byte	0x04, 0x2f
        /*0002*/ 	.short	(.L_2 - .L_1)
	.align		4
.L_1:
        /*0004*/ 	.word	index@(triton_per_fused__native_batch_norm_legit_0)
        /*0008*/ 	.word	0x0000000e


	//----- nvinfo : EIATTR_MIN_STACK_SIZE
	.align		4
.L_2:
        /*000c*/ 	.byte	0x04, 0x12
        /*000e*/ 	.short	(.L_4 - .L_3)
	.align		4
.L_3:
        /*0010*/ 	.word	index@(triton_per_fused__native_batch_norm_legit_0)
        /*0014*/ 	.word	0x00000000


	//----- nvinfo : EIATTR_FRAME_SIZE
	.align		4
.L_4:
        /*0018*/ 	.byte	0x04, 0x11
        /*001a*/ 	.short	(.L_6 - .L_5)
	.align		4
.L_5:
        /*001c*/ 	.word	index@(triton_per_fused__native_batch_norm_legit_0)
        /*0020*/ 	.word	0x00000000


	//----- nvinfo : EIATTR_MIN_STACK_SIZE
	.align		4
.L_6:
        /*0024*/ 	.byte	0x04, 0x12
        /*0026*/ 	.short	(.L_8 - .L_7)
	.align		4
.L_7:
        /*0028*/ 	.word	index@(triton_per_fused__native_batch_norm_legit_0)
        /*002c*/ 	.word	0x00000000
.L_8:


//--------------------- .nv.info.triton_per_fused__native_batch_norm_legit_0 --------------------------
	.section	.nv.info.triton_per_fused__native_batch_norm_legit_0,"",@"SHT_CUDA_INFO"
	.sectionflags	@""
	.align	4


	//----- nvinfo : EIATTR_CUDA_API_VERSION
	.align		4
        /*0000*/ 	.byte	0x04, 0x37
        /*0002*/ 	.short	(.L_10 - .L_9)
.L_9:
        /*0004*/ 	.word	0x0000007c


	//----- nvinfo : EIATTR_KPARAM_INFO
	.align		4
.L_10:
        /*0008*/ 	.byte	0x04, 0x17
        /*000a*/ 	.short	(.L_12 - .L_11)
.L_11:
        /*000c*/ 	.word	0x00000000
        /*0010*/ 	.short	0x0003
        /*0012*/ 	.short	0x0014
        /*0014*/ 	.byte	0x00, 0xf0, 0x11, 0x00


	//----- nvinfo : EIATTR_KPARAM_INFO
	.align		4
.L_12:
        /*0018*/ 	.byte	0x04, 0x17
        /*001a*/ 	.short	(.L_14 - .L_13)
.L_13:
        /*001c*/ 	.word	0x00000000
        /*0020*/ 	.short	0x0002
        /*0022*/ 	.short	0x0010
        /*0024*/ 	.byte	0x00, 0xf0, 0x11, 0x00


	//----- nvinfo : EIATTR_KPARAM_INFO
	.align		4
.L_14:
        /*0028*/ 	.byte	0x04, 0x17
        /*002a*/ 	.short	(.L_16 - .L_15)
.L_15:
        /*002c*/ 	.word	0x00000000
        /*0030*/ 	.short	0x0001
        /*0032*/ 	.short	0x0008
        /*0034*/ 	.byte	0x00, 0xf4, 0x21, 0x00


	//----- nvinfo : EIATTR_KPARAM_INFO
	.align		4
.L_16:
        /*0038*/ 	.byte	0x04, 0x17
        /*003a*/ 	.short	(.L_18 - .L_17)
.L_17:
        /*003c*/ 	.word	0x00000000
        /*0040*/ 	.short	0x0000
        /*0042*/ 	.short	0x0000
        /*0044*/ 	.byte	0x00, 0xf4, 0x21, 0x00


	//----- nvinfo : EIATTR_SPARSE_MMA_MASK
	.align		4
.L_18:
        /*0048*/ 	.byte	0x03, 0x50
        /*004a*/ 	.short	0x0000


	//----- nvinfo : EIATTR_MAXREG_COUNT
	.align		4
        /*004c*/ 	.byte	0x03, 0x1b
        /*004e*/ 	.short	0x00ff


	//----- nvinfo : EIATTR_COOP_GROUP_MASK_REGIDS
	.align		4
        /*0050*/ 	.byte	0x04, 0x29
        /*0052*/ 	.short	(.L_20 - .L_19)


	//   ....[0]....
.L_19:
        /*0054*/ 	.word	0xffffffff


	//   ....[1]....
        /*0058*/ 	.word	0xffffffff


	//   ....[2]....
        /*005c*/ 	.word	0xffffffff


	//   ....[3]....
        /*0060*/ 	.word	0xffffffff


	//   ....[4]....
        /*0064*/ 	.word	0xffffffff


	//   ....[5]....
        /*0068*/ 	.word	0xffffffff


	//----- nvinfo : EIATTR_COOP_GROUP_INSTR_OFFSETS
	.align		4
.L_20:
        /*006c*/ 	.byte	0x04, 0x28
        /*006e*/ 	.short	(.L_22 - .L_21)


	//   ....[0]....
.L_21:
        /*0070*/ 	.word	0x00000150


	//   ....[1]....
        /*0074*/ 	.word	0x00000170


	//   ....[2]....
        /*0078*/ 	.word	0x00000190


	//   ....[3]....
        /*007c*/ 	.word	0x00000200


	//   ....[4]....
        /*0080*/ 	.word	0x00000220


	//   ....[5]....
        /*0084*/ 	.word	0x00000250


	//----- nvinfo : EIATTR_EXIT_INSTR_OFFSETS
	.align		4
.L_22:
        /*0088*/ 	.byte	0x04, 0x1c
        /*008a*/ 	.short	(.L_24 - .L_23)


	//   ....[0]....
.L_23:
        /*008c*/ 	.word	0x000002c0


	//   ....[1]....
        /*0090*/ 	.word	0x000002e0


	//----- nvinfo : EIATTR_REQNTID
	.align		4
.L_24:
        /*0094*/ 	.byte	0x04, 0x10
        /*0096*/ 	.short	(.L_26 - .L_25)
.L_25:
        /*0098*/ 	.word	0x00000040
        /*009c*/ 	.word	0x00000001
        /*00a0*/ 	.word	0x00000001


	//----- nvinfo : EIATTR_CBANK_PARAM_SIZE
	.align		4
.L_26:
        /*00a4*/ 	.byte	0x03, 0x19
        /*00a6*/ 	.short	0x0018


	//----- nvinfo : EIATTR_PARAM_CBANK
	.align		4
        /*00a8*/ 	.byte	0x04, 0x0a
        /*00aa*/ 	.short	(.L_28 - .L_27)
	.align		4
.L_27:
        /*00ac*/ 	.word	index@(.nv.constant0.triton_per_fused__native_batch_norm_legit_0)
        /*00b0*/ 	.short	0x0210
        /*00b2*/ 	.short	0x0018


	//----- nvinfo : EIATTR_SW_WAR
	.align		4
.L_28:
        /*00b4*/ 	.byte	0x04, 0x36
        /*00b6*/ 	.short	(.L_30 - .L_29)
.L_29:
        /*00b8*/ 	.word	0x00000008
.L_30:


//--------------------- .nv.callgraph             --------------------------
	.section	.nv.callgraph,"",@"SHT_CUDA_CALLGRAPH"
	.align	4
	.sectionentsize	8
	.align		4
        /*0000*/ 	.word	0x00000000
	.align		4
        /*0004*/ 	.word	0xffffffff
	.align		4
        /*0008*/ 	.word	0x00000000
	.align		4
        /*000c*/ 	.word	0xfffffffe
	.align		4
        /*0010*/ 	.word	0x00000000
	.align		4
        /*0014*/ 	.word	0xfffffffd
	.align		4
        /*0018*/ 	.word	0x00000000
	.align		4
        /*001c*/ 	.word	0xfffffffc


//--------------------- .nv.constant4             --------------------------
	.section	.nv.constant4,"a",@progbits
	.align	8
	.align		8
.nv.constant4:
        /*0000*/ 	.dword	_$_str


//--------------------- .text.triton_per_fused__native_batch_norm_legit_0 --------------------------
	.section	.text.triton_per_fused__native_batch_norm_legit_0,"ax",@progbits
	.align	128
        .global         triton_per_fused__native_batch_norm_legit_0
        .type           triton_per_fused__native_batch_norm_legit_0,@function
        .size           triton_per_fused__native_batch_norm_legit_0,(.L_x_1 - triton_per_fused__native_batch_norm_legit_0)
        .other          triton_per_fused__native_batch_norm_legit_0,@"STO_CUDA_ENTRY STV_DEFAULT"
triton_per_fused__native_batch_norm_legit_0:
.text.triton_per_fused__native_batch_norm_legit_0:
[----:B------:R-:W0:Y:S02]  /*0000*/  LDC R1, c[0x0][0x28] ;  /* 0x00000a00ff017b82 */ /* 0x000e240000000800 */
[----:B------:R-:W1:Y:S01]  /*0010*/  S2R R4, SR_TID.X ;  /* 0x0000000000047919 */ /* 0x000e620000002100 */
[----:B------:R-:W2:Y:S08]  /*0020*/  S2UR UR4, SR_CTAID.X ;  /* 0x00000000000479c3 */ /* 0x000eb00000002500 */
[----:B------:R-:W3:Y:S01]  /*0030*/  LDC.64 R2, c[0x0][0x210] ;  /* 0x00008400ff027b82 */ /* 0x000ee20000000a00 */
[----:B--2---:R-:W-:Y:S01]  /*0040*/  USHF.L.U32 UR4, UR4, 0x3, URZ ;  /* 0x0000000304047899 */ /* 0x004fe2000800063f */
[----:B-1----:R-:W-:-:S02]  /*0050*/  SHF.R.U32.HI R0, RZ, 0x3, R4 ;  /* 0x00000003ff007819 */ /* 0x002fc40000011604 */
[----:B------:R-:W-:Y:S02]  /*0060*/  SHF.L.U32 R4, R4, 0x1, RZ ;  /* 0x0000000104047819 */ /* 0x000fe400000006ff */
[----:B------:R-:W-:Y:S02]  /*0070*/  SGXT.U32 R0, R0, 0x3 ;  /* 0x000000030000781a */ /* 0x000fe40000000000 */
[----:B------:R-:W-:Y:S02]  /*0080*/  LOP3.LUT R5, R4, 0xe, RZ, 0xc0, !PT ;  /* 0x0000000e04057812 */ /* 0x000fe400078ec0ff */
[----:B------:R-:W-:Y:S01]  /*0090*/  LOP3.LUT R0, R0, UR4, RZ, 0xfc, !PT ;  /* 0x0000000400007c12 */ /* 0x000fe2000f8efcff */
[----:B------:R-:W-:-:S03]  /*00a0*/  ULDC.64 UR4, c[0x0][0x208] ;  /* 0x0000820000047ab9 */ /* 0x000fc60000000a00 */
[C---:B------:R-:W-:Y:S02]  /*00b0*/  ISETP.GE.AND P0, PT, R0.reuse, 0x10, PT ;  /* 0x000000100000780c */ /* 0x040fe40003f06270 */
[----:B------:R-:W-:Y:S02]  /*00c0*/  LEA R0, R0, R5, 0x4 ;  /* 0x0000000500007211 */ /* 0x000fe400078e20ff */
[----:B------:R-:W-:-:S03]  /*00d0*/  CS2R R4, SRZ ;  /* 0x0000000000047805 */ /* 0x000fc6000001ff00 */
[----:B---3--:R-:W-:-:S06]  /*00e0*/  IMAD.WIDE R2, R0, 0x4, R2 ;  /* 0x0000000400027825 */ /* 0x008fcc00078e0202 */
[----:B------:R-:W2:Y:S01]  /*00f0*/  @!P0 LDG.E.64 R4, desc[UR4][R2.64] ;  /* 0x0000000402048981 */ /* 0x000ea2000c1e1b00 */
[----:B------:R-:W-:Y:S01]  /*0100*/  HFMA2.MMA R11, -RZ, RZ, 1.375, 0 ;  /* 0x3d800000ff0b7435 */ /* 0x000fe200000001ff */
[----:B--2---:R-:W-:Y:S02]  /*0110*/  SEL R4, R4, RZ, !P0 ;  /* 0x000000ff04047207 */ /* 0x004fe40004000000 */
[----:B------:R-:W-:-:S05]  /*0120*/  SEL R5, R5, RZ, !P0 ;  /* 0x000000ff05057207 */ /* 0x000fca0004000000 */
[----:B------:R-:W-:-:S05]  /*0130*/  FADD R6, R4, R5 ;  /* 0x0000000504067221 */ /* 0x000fca0000000000 */
[----:B------:R-:W-:-:S05]  /*0140*/  FSEL R6, R6, RZ, !P0 ;  /* 0x000000ff06067208 */ /* 0x000fca0004000000 */
[----:B------:R-:W1:Y:S02]  /*0150*/  SHFL.BFLY PT, R7, R6, 0x4, 0x1f ;  /* 0x0c801f0006077f89 */ /* 0x000e6400000e0000 */
[----:B-1----:R-:W-:-:S05]  /*0160*/  FADD R7, R6, R7 ;  /* 0x0000000706077221 */ /* 0x002fca0000000000 */
[----:B------:R-:W1:Y:S02]  /*0170*/  SHFL.BFLY PT, R8, R7, 0x2, 0x1f ;  /* 0x0c401f0007087f89 */ /* 0x000e6400000e0000 */
[----:B-1----:R-:W-:-:S05]  /*0180*/  FADD R8, R7, R8 ;  /* 0x0000000807087221 */ /* 0x002fca0000000000 */
[----:B------:R-:W1:Y:S02]  /*0190*/  SHFL.BFLY PT, R9, R8, 0x1, 0x1f ;  /* 0x0c201f0008097f89 */ /* 0x000e6400000e0000 */
[----:B-1----:R-:W-:-:S04]  /*01a0*/  FADD R10, R8, R9 ;  /* 0x00000009080a7221 */ /* 0x002fc80000000000 */
[C---:B------:R-:W-:Y:S01]  /*01b0*/  FFMA R5, R10.reuse, -0.0625, R5 ;  /* 0xbd8000000a057823 */ /* 0x040fe20000000005 */
[----:B------:R-:W-:-:S03]  /*01c0*/  FFMA R4, R10, -0.0625, R4 ;  /* 0xbd8000000a047823 */ /* 0x000fc60000000004 */
[----:B------:R-:W-:-:S04]  /*01d0*/  FMUL R3, R5, R5 ;  /* 0x0000000505037220 */ /* 0x000fc80000400000 */
[----:B------:R-:W-:-:S05]  /*01e0*/  FFMA R3, R4, R4, R3 ;  /* 0x0000000404037223 */ /* 0x000fca0000000003 */
[----:B------:R-:W-:-:S05]  /*01f0*/  FSEL R9, R3, RZ, !P0 ;  /* 0x000000ff03097208 */ /* 0x000fca0004000000 */
[----:B------:R-:W1:Y:S02]  /*0200*/  SHFL.BFLY PT, R2, R9, 0x4, 0x1f ;  /* 0x0c801f0009027f89 */ /* 0x000e6400000e0000 */
[----:B-1----:R-:W-:-:S05]  /*0210*/  FADD R6, R9, R2 ;  /* 0x0000000209067221 */ /* 0x002fca0000000000 */
[----:B------:R-:W1:Y:S02]  /*0220*/  SHFL.BFLY PT, R3, R6, 0x2, 0x1f ;  /* 0x0c401f0006037f89 */ /* 0x000e6400000e0000 */
[----:B-1----:R-:W-:Y:S02]  /*0230*/  FADD R7, R6, R3 ;  /* 0x0000000306077221 */ /* 0x002fe40000000000 */
[----:B------:R-:W1:Y:S03]  /*0240*/  LDC.64 R2, c[0x0][0x218] ;  /* 0x00008600ff027b82 */ /* 0x000e660000000a00 */
[----:B------:R-:W2:Y:S01]  /*0250*/  SHFL.BFLY PT, R8, R7, 0x1, 0x1f ;  /* 0x0c201f0007087f89 */ /* 0x000ea200000e0000 */
[----:B-1----:R-:W-:-:S04]  /*0260*/  IMAD.WIDE R2, R0, 0x4, R2 ;  /* 0x0000000400027825 */ /* 0x002fc800078e0202 */
[----:B--2---:R-:W-:-:S04]  /*0270*/  FADD R8, R7, R8 ;  /* 0x0000000807087221 */ /* 0x004fc80000000000 */
[----:B------:R-:W-:-:S06]  /*0280*/  FFMA R8, R8, R11, 9.9999997473787516356e-06 ;  /* 0x3727c5ac08087423 */ /* 0x000fcc000000000b */
[----:B------:R-:W1:Y:S02]  /*0290*/  MUFU.RSQ R8, R8 ;  /* 0x0000000800087308 */ /* 0x000e640000001400 */
[-C--:B-1----:R-:W-:Y:S01]  /*02a0*/  FMUL R4, R4, R8.reuse ;  /* 0x0000000804047220 */ /* 0x082fe20000400000 */
[----:B------:R-:W-:Y:S01]  /*02b0*/  FMUL R5, R5, R8 ;  /* 0x0000000805057220 */ /* 0x000fe20000400000 */
[----:B------:R-:W-:Y:S06]  /*02c0*/  @P0 EXIT ;  /* 0x000000000000094d */ /* 0x000fec0003800000 */
[----:B------:R-:W-:Y:S01]  /*02d0*/  STG.E.64 desc[UR4][R2.64], R4 ;  /* 0x0000000402007986 */ /* 0x000fe2000c101b04 */
[----:B------:R-:W-:Y:S05]  /*02e0*/  EXIT ;  /* 0x000000000000794d */ /* 0x000fea0003800000 */
.L_x_0:
[----:B------:R-:W-:-:S00]  /*02f0*/  BRA `(.L_x_0) ;  /* 0xfffffffc00fc7947 */ /* 0x000fc0000383ffff */
[----:B------:R-:W-:-:S00]  /*0300*/  NOP ;  /* 0x0000000000007918 */ /* 0x000fc00000000000 */
[----:B------:R-:W-:-:S00]  /*0310*/  NOP ;  /* 0x0000000000007918 */ /* 0x000fc00000000000 */
[----:B------:R-:W-:-:S00]  /*0320*/  NOP ;  /* 0x0000000000007918 */ /* 0x000fc00000000000 */
[----:B------:R-:W-:-:S00]  /*0330*/  NOP ;  /* 0x0000000000007918 */ /* 0x000fc00000000000 */
[----:B------:R-:W-:-:S00]  /*0340*/  NOP ;  /* 0x0000000000007918 */ /* 0x000fc00000000000 */
[----:B------:R-:W-:-:S00]  /*0350*/  NOP ;  /* 0x0000000000007918 */ /* 0x000fc00000000000 */
[----:B------:R-:W-:-:S00]  /*0360*/  NOP ;  /* 0x0000000000007918 */ /* 0x000fc00000000000 */
[----:B------:R-:W-:-:S00]  /*0370*/  NOP ;  /* 0x0000000000007918 */ /* 0x000fc00000000000 */
.L_x_1:


//--------------------- .nv.global.init           --------------------------
	.section	.nv.global.init,"aw",@progbits
.nv.global.init:
	.type		_$_str,@object
	.size		_$_str,(.L_0 - _$_str)
_$_str:
        /*0000*/ 	.byte	0x5f, 0x5f, 0x43, 0x55, 0x44, 0x41, 0x5f, 0x46, 0x54, 0x5a, 0x00
.L_0:


//--------------------- .nv.constant0.triton_per_fused__native_batch_norm_legit_0 --------------------------
	.section	.nv.constant0.triton_per_fused__native_batch_norm_legit_0,"a",@progbits
	.sectionflags	@""
	.align	4
.nv.constant0.triton_per_fused__native_batch_norm_legit_0:
	.zero		552
